//
// Generated by NVIDIA NVVM Compiler
//
// Compiler Build ID: CL-36424714
// Cuda compilation tools, release 13.0, V13.0.88
// Based on NVVM 20.0.0
//

.version 9.0
.target sm_100
.address_size 64

	// .globl	_Z14kernel_examplePiPKiS1_

.visible .entry _Z14kernel_examplePiPKiS1_(
	.param .u64 .ptr .align 1 _Z14kernel_examplePiPKiS1__param_0,
	.param .u64 .ptr .align 1 _Z14kernel_examplePiPKiS1__param_1,
	.param .u64 .ptr .align 1 _Z14kernel_examplePiPKiS1__param_2
)
{
	.reg .b32 	%r<5>;
	.reg .b64 	%rd<11>;

	ld.param.u64 	%rd1, [_Z14kernel_examplePiPKiS1__param_0];
	ld.param.u64 	%rd2, [_Z14kernel_examplePiPKiS1__param_1];
	ld.param.u64 	%rd3, [_Z14kernel_examplePiPKiS1__param_2];
	cvta.to.global.u64 	%rd4, %rd1;
	cvta.to.global.u64 	%rd5, %rd3;
	cvta.to.global.u64 	%rd6, %rd2;
	mov.u32 	%r1, %tid.x;
	mul.wide.u32 	%rd7, %r1, 4;
	add.s64 	%rd8, %rd6, %rd7;
	ld.global.u32 	%r2, [%rd8];
	add.s64 	%rd9, %rd5, %rd7;
	ld.global.u32 	%r3, [%rd9];
	add.s32 	%r4, %r3, %r2;
	add.s64 	%rd10, %rd4, %rd7;
	st.global.u32 	[%rd10], %r4;
	ret;

}


// ===== COMPILED SASS (sm_100) =====

	.target	sm_100

	.elftype	@"ET_EXEC"


//--------------------- .note.nv.tkinfo           --------------------------
	.section	.note.nv.tkinfo,"",@"SHT_NOTE"
	.sectionflags	@"SHF_NOTE_NV_TKINFO"
	.tkinfo
        /*0018*/ 	.word	0x00000002
        /*0030*/ 	.string	""
        /*0030*/ 	.string	"ptxas"
        /*0030*/ 	.string	"Cuda compilation tools, release 13.0, V13.0.88"
        /*0030*/ 	.string	"Build cuda_13.0.r13.0/compiler.36424714_0"
        /*0030*/ 	.string	"-arch sm_100 -m 64 "



//--------------------- .note.nv.cuinfo           --------------------------
	.section	.note.nv.cuinfo,"",@"SHT_NOTE"
	.sectionflags	@"SHF_NOTE_NV_CUINFO"
        /*0018*/ 	.short	0x0002
        /*001a*/ 	.short	0x0064
        /*001c*/ 	.short	0x0082
	.zero		2


//--------------------- .nv.info                  --------------------------
	.section	.nv.info,"",@"SHT_CUDA_INFO"
	.align	4


	//----- nvinfo : EIATTR_REGCOUNT
	.align		4
        /*0000*/ 	.byte	0x04, 0x2f
        /*0002*/ 	.short	(.L_1 - .L_0)
	.align		4
.L_0:
        /*0004*/ 	.word	index@(_Z14kernel_examplePiPKiS1_)
        /*0008*/ 	.word	0x0000000c


	//----- nvinfo : EIATTR_FRAME_SIZE
	.align		4
.L_1:
        /*000c*/ 	.byte	0x04, 0x11
        /*000e*/ 	.short	(.L_3 - .L_2)
	.align		4
.L_2:
        /*0010*/ 	.word	index@(_Z14kernel_examplePiPKiS1_)
        /*0014*/ 	.word	0x00000000


	//----- nvinfo : EIATTR_MIN_STACK_SIZE
	.align		4
.L_3:
        /*0018*/ 	.byte	0x04, 0x12
        /*001a*/ 	.short	(.L_5 - .L_4)
	.align		4
.L_4:
        /*001c*/ 	.word	index@(_Z14kernel_examplePiPKiS1_)
        /*0020*/ 	.word	0x00000000
.L_5:


//--------------------- .nv.compat                --------------------------
	.section	.nv.compat,"",@"SHT_CUDA_COMPAT_INFO"
	.align	4
        /*0000*/ 	.byte	0x02, 0x09, 0x00, 0x00, 0x02, 0x02, 0x01, 0x00, 0x02, 0x05, 0x05, 0x00, 0x03, 0x07, 0x01, 0x01
        /*0010*/ 	.byte	0x02, 0x03, 0x00, 0x00, 0x02, 0x06, 0x01, 0x00, 0x04, 0x0b, 0x08, 0x00, 0x09, 0x00, 0x00, 0x00
        /*0020*/ 	.byte	0x00, 0x00, 0x00, 0x00


//--------------------- .nv.info._Z14kernel_examplePiPKiS1_ --------------------------
	.section	.nv.info._Z14kernel_examplePiPKiS1_,"",@"SHT_CUDA_INFO"
	.sectionflags	@""
	.align	4


	//----- nvinfo : EIATTR_CUDA_API_VERSION
	.align		4
        /*0000*/ 	.byte	0x04, 0x37
        /*0002*/ 	.short	(.L_7 - .L_6)
.L_6:
        /*0004*/ 	.word	0x00000082


	//----- nvinfo : EIATTR_KPARAM_INFO
	.align		4
.L_7:
        /*0008*/ 	.byte	0x04, 0x17
        /*000a*/ 	.short	(.L_9 - .L_8)
.L_8:
        /*000c*/ 	.word	0x00000000
        /*0010*/ 	.short	0x0002
        /*0012*/ 	.short	0x0010
        /*0014*/ 	.byte	0x00, 0xf5, 0x21, 0x00


	//----- nvinfo : EIATTR_KPARAM_INFO
	.align		4
.L_9:
        /*0018*/ 	.byte	0x04, 0x17
        /*001a*/ 	.short	(.L_11 - .L_10)
.L_10:
        /*001c*/ 	.word	0x00000000
        /*0020*/ 	.short	0x0001
        /*0022*/ 	.short	0x0008
        /*0024*/ 	.byte	0x00, 0xf5, 0x21, 0x00


	//----- nvinfo : EIATTR_KPARAM_INFO
	.align		4
.L_11:
        /*0028*/ 	.byte	0x04, 0x17
        /*002a*/ 	.short	(.L_13 - .L_12)
.L_12:
        /*002c*/ 	.word	0x00000000
        /*0030*/ 	.short	0x0000
        /*0032*/ 	.short	0x0000
        /*0034*/ 	.byte	0x00, 0xf5, 0x21, 0x00


	//----- nvinfo : EIATTR_SPARSE_MMA_MASK
	.align		4
.L_13:
        /*0038*/ 	.byte	0x03, 0x50
        /*003a*/ 	.short	0x0000


	//----- nvinfo : EIATTR_MAXREG_COUNT
	.align		4
        /*003c*/ 	.byte	0x03, 0x1b
        /*003e*/ 	.short	0x00ff


	//----- nvinfo : EIATTR_MERCURY_ISA_VERSION
	.align		4
        /*0040*/ 	.byte	0x03, 0x5f
        /*0042*/ 	.short	0x0101


	//----- nvinfo : EIATTR_VRC_CTA_INIT_COUNT
	.align		4
        /*0044*/ 	.byte	0x02, 0x4a
	.zero		1
	.zero		1


	//----- nvinfo : EIATTR_EXIT_INSTR_OFFSETS
	.align		4
        /*0048*/ 	.byte	0x04, 0x1c
        /*004a*/ 	.short	(.L_15 - .L_14)


	//   ....[0]....
.L_14:
        /*004c*/ 	.word	0x000000d0


	//----- nvinfo : EIATTR_CBANK_PARAM_SIZE
	.align		4
.L_15:
        /*0050*/ 	.byte	0x03, 0x19
        /*0052*/ 	.short	0x0018


	//----- nvinfo : EIATTR_PARAM_CBANK
	.align		4
        /*0054*/ 	.byte	0x04, 0x0a
        /*0056*/ 	.short	(.L_17 - .L_16)
	.align		4
.L_16:
        /*0058*/ 	.word	index@(.nv.constant0._Z14kernel_examplePiPKiS1_)
        /*005c*/ 	.short	0x0380
        /*005e*/ 	.short	0x0018


	//----- nvinfo : EIATTR_SW_WAR
	.align		4
.L_17:
        /*0060*/ 	.byte	0x04, 0x36
        /*0062*/ 	.short	(.L_19 - .L_18)
.L_18:
        /*0064*/ 	.word	0x00000008
.L_19:


//--------------------- .nv.callgraph             --------------------------
	.section	.nv.callgraph,"",@"SHT_CUDA_CALLGRAPH"
	.align	4
	.sectionentsize	8
	.align		4
        /*0000*/ 	.word	0x00000000
	.align		4
        /*0004*/ 	.word	0xffffffff
	.align		4
        /*0008*/ 	.word	0x00000000
	.align		4
        /*000c*/ 	.word	0xfffffffe
	.align		4
        /*0010*/ 	.word	0x00000000
	.align		4
        /*0014*/ 	.word	0xfffffffd
	.align		4
        /*0018*/ 	.word	0x00000000
	.align		4
        /*001c*/ 	.word	0xfffffffc


//--------------------- .text._Z14kernel_examplePiPKiS1_ --------------------------
	.section	.text._Z14kernel_examplePiPKiS1_,"ax",@progbits
	.align	128
        .global         _Z14kernel_examplePiPKiS1_
        .type           _Z14kernel_examplePiPKiS1_,@function
        .size           _Z14kernel_examplePiPKiS1_,(.L_x_1 - _Z14kernel_examplePiPKiS1_)
        .other          _Z14kernel_examplePiPKiS1_,@"STO_CUDA_ENTRY STV_DEFAULT"
_Z14kernel_examplePiPKiS1_:
.text._Z14kernel_examplePiPKiS1_:
[----:B------:R-:W-:Y:S01]  /*0000*/  LDC R1, c[0x0][0x37c] ;  /* 0x0000df00ff017b82 */ /* 0x000fe20000000800 */
[----:B------:R-:W0:Y:S07]  /*0010*/  S2R R9, SR_TID.X ;  /* 0x0000000000097919 */ /* 0x000e2e0000002100 */
[----:B------:R-:W0:Y:S01]  /*0020*/  LDC.64 R2, c[0x0][0x388] ;  /* 0x0000e200ff027b82 */ /* 0x000e220000000a00 */
[----:B------:R-:W1:Y:S07]  /*0030*/  LDCU.64 UR4, c[0x0][0x358] ;  /* 0x00006b00ff0477ac */ /* 0x000e6e0008000a00 */
[----:B------:R-:W2:Y:S08]  /*0040*/  LDC.64 R4, c[0x0][0x390] ;  /* 0x0000e400ff047b82 */ /* 0x000eb00000000a00 */
[----:B------:R-:W3:Y:S01]  /*0050*/  LDC.64 R6, c[0x0][0x380] ;  /* 0x0000e000ff067b82 */ /* 0x000ee20000000a00 */
[----:B0-----:R-:W-:-:S04]  /*0060*/  IMAD.WIDE.U32 R2, R9, 0x4, R2 ;  /* 0x0000000409027825 */ /* 0x001fc800078e0002 */
[C---:B--2---:R-:W-:Y:S02]  /*0070*/  IMAD.WIDE.U32 R4, R9.reuse, 0x4, R4 ;  /* 0x0000000409047825 */ /* 0x044fe400078e0004 */
[----:B-1----:R-:W2:Y:S04]  /*0080*/  LDG.E R2, desc[UR4][R2.64] ;  /* 0x0000000402027981 */ /* 0x002ea8000c1e1900 */
[----:B------:R-:W2:Y:S01]  /*0090*/  LDG.E R5, desc[UR4][R4.64] ;  /* 0x0000000404057981 */ /* 0x000ea2000c1e1900 */
[----:B---3--:R-:W-:Y:S01]  /*00a0*/  IMAD.WIDE.U32 R6, R9, 0x4, R6 ;  /* 0x0000000409067825 */ /* 0x008fe200078e0006 */
[----:B--2---:R-:W-:-:S05]  /*00b0*/  IADD3 R9, PT, PT, R2, R5, RZ ;  /* 0x0000000502097210 */ /* 0x004fca0007ffe0ff */
[----:B------:R-:W-:Y:S01]  /*00c0*/  STG.E desc[UR4][R6.64], R9 ;  /* 0x0000000906007986 */ /* 0x000fe2000c101904 */
[----:B------:R-:W-:Y:S05]  /*00d0*/  EXIT ;  /* 0x000000000000794d */ /* 0x000fea0003800000 */
.L_x_0:
[----:B------:R-:W-:-:S00]  /*00e0*/  BRA `(.L_x_0) ;  /* 0xfffffffc00fc7947 */ /* 0x000fc0000383ffff */
[----:B------:R-:W-:-:S00]  /*00f0*/  NOP ;  /* 0x0000000000007918 */ /* 0x000fc00000000000 */
        /* <DEDUP_REMOVED lines=8> */
.L_x_1:


//--------------------- .nv.shared.reserved.0     --------------------------
	.section	.nv.shared.reserved.0,"aw",@nobits
	.weak		__nv_reservedSMEM_offset_0_alias
	.size		__nv_reservedSMEM_offset_0_alias, 0, 64
	.other		__nv_reservedSMEM_offset_0_alias,@"STO_CUDA_RESERVED_SHARED STV_DEFAULT"
__nv_reservedSMEM_offset_0_alias:
	.zero		0
	.zero		64


//--------------------- .nv.constant0._Z14kernel_examplePiPKiS1_ --------------------------
	.section	.nv.constant0._Z14kernel_examplePiPKiS1_,"a",@progbits
	.sectionflags	@""
	.align	4
.nv.constant0._Z14kernel_examplePiPKiS1_:
	.zero		920


//--------------------- SYMBOLS --------------------------

	.type		.nv.reservedSmem.offset0,@object
	.size		.nv.reservedSmem.offset0,0x4
